//
// Generated by NVIDIA NVVM Compiler
//
// Compiler Build ID: CL-36424714
// Cuda compilation tools, release 13.0, V13.0.88
// Based on NVVM 20.0.0
//

.version 9.0
.target sm_100
.address_size 64

	// .globl	_Z22check_collision_kernelPKhS0_iiPi

.visible .entry _Z22check_collision_kernelPKhS0_iiPi(
	.param .u64 .ptr .align 1 _Z22check_collision_kernelPKhS0_iiPi_param_0,
	.param .u64 .ptr .align 1 _Z22check_collision_kernelPKhS0_iiPi_param_1,
	.param .u32 _Z22check_collision_kernelPKhS0_iiPi_param_2,
	.param .u32 _Z22check_collision_kernelPKhS0_iiPi_param_3,
	.param .u64 .ptr .align 1 _Z22check_collision_kernelPKhS0_iiPi_param_4
)
{
	.reg .pred 	%p<5>;
	.reg .b16 	%rs<3>;
	.reg .b32 	%r<11>;
	.reg .b64 	%rd<12>;

	ld.param.u64 	%rd1, [_Z22check_collision_kernelPKhS0_iiPi_param_0];
	ld.param.u64 	%rd2, [_Z22check_collision_kernelPKhS0_iiPi_param_1];
	ld.param.u32 	%r3, [_Z22check_collision_kernelPKhS0_iiPi_param_2];
	ld.param.u32 	%r4, [_Z22check_collision_kernelPKhS0_iiPi_param_3];
	ld.param.u64 	%rd3, [_Z22check_collision_kernelPKhS0_iiPi_param_4];
	mov.u32 	%r5, %tid.x;
	mov.u32 	%r6, %ctaid.x;
	mov.u32 	%r7, %ntid.x;
	mad.lo.s32 	%r1, %r6, %r7, %r5;
	div.s32 	%r2, %r1, %r3;
	setp.ge.s32 	%p1, %r2, %r4;
	setp.lt.s32 	%p2, %r3, 0;
	or.pred  	%p3, %p2, %p1;
	@%p3 bra 	$L__BB0_3;
	cvta.to.global.u64 	%rd4, %rd1;
	cvta.to.global.u64 	%rd5, %rd2;
	rem.s32 	%r8, %r1, %r3;
	mad.lo.s32 	%r9, %r2, %r3, %r8;
	cvt.s64.s32 	%rd6, %r9;
	add.s64 	%rd7, %rd4, %rd6;
	ld.global.u8 	%rs1, [%rd7];
	add.s64 	%rd8, %rd5, %rd6;
	ld.global.u8 	%rs2, [%rd8];
	setp.eq.s16 	%p4, %rs1, %rs2;
	@%p4 bra 	$L__BB0_3;
	cvta.to.global.u64 	%rd9, %rd3;
	mul.wide.s32 	%rd10, %r2, 4;
	add.s64 	%rd11, %rd9, %rd10;
	mov.b32 	%r10, 0;
	st.global.u32 	[%rd11], %r10;
$L__BB0_3:
	ret;

}


// ===== COMPILED SASS (sm_100) =====

	.target	sm_100

	.elftype	@"ET_EXEC"


//--------------------- .note.nv.tkinfo           --------------------------
	.section	.note.nv.tkinfo,"",@"SHT_NOTE"
	.sectionflags	@"SHF_NOTE_NV_TKINFO"
	.tkinfo
        /*0018*/ 	.word	0x00000002
        /*0030*/ 	.string	""
        /*0030*/ 	.string	"ptxas"
        /*0030*/ 	.string	"Cuda compilation tools, release 13.0, V13.0.88"
        /*0030*/ 	.string	"Build cuda_13.0.r13.0/compiler.36424714_0"
        /*0030*/ 	.string	"-arch sm_100 -m 64 "



//--------------------- .note.nv.cuinfo           --------------------------
	.section	.note.nv.cuinfo,"",@"SHT_NOTE"
	.sectionflags	@"SHF_NOTE_NV_CUINFO"
        /*0018*/ 	.short	0x0002
        /*001a*/ 	.short	0x0064
        /*001c*/ 	.short	0x0082
	.zero		2


//--------------------- .nv.info                  --------------------------
	.section	.nv.info,"",@"SHT_CUDA_INFO"
	.align	4


	//----- nvinfo : EIATTR_REGCOUNT
	.align		4
        /*0000*/ 	.byte	0x04, 0x2f
        /*0002*/ 	.short	(.L_1 - .L_0)
	.align		4
.L_0:
        /*0004*/ 	.word	index@(_Z22check_collision_kernelPKhS0_iiPi)
        /*0008*/ 	.word	0x0000000c


	//----- nvinfo : EIATTR_FRAME_SIZE
	.align		4
.L_1:
        /*000c*/ 	.byte	0x04, 0x11
        /*000e*/ 	.short	(.L_3 - .L_2)
	.align		4
.L_2:
        /*0010*/ 	.word	index@(_Z22check_collision_kernelPKhS0_iiPi)
        /*0014*/ 	.word	0x00000000


	//----- nvinfo : EIATTR_MIN_STACK_SIZE
	.align		4
.L_3:
        /*0018*/ 	.byte	0x04, 0x12
        /*001a*/ 	.short	(.L_5 - .L_4)
	.align		4
.L_4:
        /*001c*/ 	.word	index@(_Z22check_collision_kernelPKhS0_iiPi)
        /*0020*/ 	.word	0x00000000
.L_5:


//--------------------- .nv.compat                --------------------------
	.section	.nv.compat,"",@"SHT_CUDA_COMPAT_INFO"
	.align	4
        /*0000*/ 	.byte	0x02, 0x09, 0x00, 0x00, 0x02, 0x02, 0x01, 0x00, 0x02, 0x05, 0x05, 0x00, 0x03, 0x07, 0x01, 0x01
        /*0010*/ 	.byte	0x02, 0x03, 0x00, 0x00, 0x02, 0x06, 0x01, 0x00, 0x04, 0x0b, 0x08, 0x00, 0x09, 0x00, 0x00, 0x00
        /*0020*/ 	.byte	0x00, 0x00, 0x00, 0x00


//--------------------- .nv.info._Z22check_collision_kernelPKhS0_iiPi --------------------------
	.section	.nv.info._Z22check_collision_kernelPKhS0_iiPi,"",@"SHT_CUDA_INFO"
	.sectionflags	@""
	.align	4


	//----- nvinfo : EIATTR_CUDA_API_VERSION
	.align		4
        /*0000*/ 	.byte	0x04, 0x37
        /*0002*/ 	.short	(.L_7 - .L_6)
.L_6:
        /*0004*/ 	.word	0x00000082


	//----- nvinfo : EIATTR_KPARAM_INFO
	.align		4
.L_7:
        /*0008*/ 	.byte	0x04, 0x17
        /*000a*/ 	.short	(.L_9 - .L_8)
.L_8:
        /*000c*/ 	.word	0x00000000
        /*0010*/ 	.short	0x0004
        /*0012*/ 	.short	0x0018
        /*0014*/ 	.byte	0x00, 0xf5, 0x21, 0x00


	//----- nvinfo : EIATTR_KPARAM_INFO
	.align		4
.L_9:
        /*0018*/ 	.byte	0x04, 0x17
        /*001a*/ 	.short	(.L_11 - .L_10)
.L_10:
        /*001c*/ 	.word	0x00000000
        /*0020*/ 	.short	0x0003
        /*0022*/ 	.short	0x0014
        /*0024*/ 	.byte	0x00, 0xf0, 0x11, 0x00


	//----- nvinfo : EIATTR_KPARAM_INFO
	.align		4
.L_11:
        /*0028*/ 	.byte	0x04, 0x17
        /*002a*/ 	.short	(.L_13 - .L_12)
.L_12:
        /*002c*/ 	.word	0x00000000
        /*0030*/ 	.short	0x0002
        /*0032*/ 	.short	0x0010
        /*0034*/ 	.byte	0x00, 0xf0, 0x11, 0x00


	//----- nvinfo : EIATTR_KPARAM_INFO
	.align		4
.L_13:
        /*0038*/ 	.byte	0x04, 0x17
        /*003a*/ 	.short	(.L_15 - .L_14)
.L_14:
        /*003c*/ 	.word	0x00000000
        /*0040*/ 	.short	0x0001
        /*0042*/ 	.short	0x0008
        /*0044*/ 	.byte	0x00, 0xf5, 0x21, 0x00


	//----- nvinfo : EIATTR_KPARAM_INFO
	.align		4
.L_15:
        /*0048*/ 	.byte	0x04, 0x17
        /*004a*/ 	.short	(.L_17 - .L_16)
.L_16:
        /*004c*/ 	.word	0x00000000
        /*0050*/ 	.short	0x0000
        /*0052*/ 	.short	0x0000
        /*0054*/ 	.byte	0x00, 0xf5, 0x21, 0x00


	//----- nvinfo : EIATTR_SPARSE_MMA_MASK
	.align		4
.L_17:
        /*0058*/ 	.byte	0x03, 0x50
        /*005a*/ 	.short	0x0000


	//----- nvinfo : EIATTR_MAXREG_COUNT
	.align		4
        /*005c*/ 	.byte	0x03, 0x1b
        /*005e*/ 	.short	0x00ff


	//----- nvinfo : EIATTR_MERCURY_ISA_VERSION
	.align		4
        /*0060*/ 	.byte	0x03, 0x5f
        /*0062*/ 	.short	0x0101


	//----- nvinfo : EIATTR_VRC_CTA_INIT_COUNT
	.align		4
        /*0064*/ 	.byte	0x02, 0x4a
	.zero		1
	.zero		1


	//----- nvinfo : EIATTR_EXIT_INSTR_OFFSETS
	.align		4
        /*0068*/ 	.byte	0x04, 0x1c
        /*006a*/ 	.short	(.L_19 - .L_18)


	//   ....[0]....
.L_18:
        /*006c*/ 	.word	0x00000210


	//   ....[1]....
        /*0070*/ 	.word	0x00000330


	//   ....[2]....
        /*0074*/ 	.word	0x00000370


	//----- nvinfo : EIATTR_CBANK_PARAM_SIZE
	.align		4
.L_19:
        /*0078*/ 	.byte	0x03, 0x19
        /*007a*/ 	.short	0x0020


	//----- nvinfo : EIATTR_PARAM_CBANK
	.align		4
        /*007c*/ 	.byte	0x04, 0x0a
        /*007e*/ 	.short	(.L_21 - .L_20)
	.align		4
.L_20:
        /*0080*/ 	.word	index@(.nv.constant0._Z22check_collision_kernelPKhS0_iiPi)
        /*0084*/ 	.short	0x0380
        /*0086*/ 	.short	0x0020


	//----- nvinfo : EIATTR_SW_WAR
	.align		4
.L_21:
        /*0088*/ 	.byte	0x04, 0x36
        /*008a*/ 	.short	(.L_23 - .L_22)
.L_22:
        /*008c*/ 	.word	0x00000008
.L_23:


//--------------------- .nv.callgraph             --------------------------
	.section	.nv.callgraph,"",@"SHT_CUDA_CALLGRAPH"
	.align	4
	.sectionentsize	8
	.align		4
        /*0000*/ 	.word	0x00000000
	.align		4
        /*0004*/ 	.word	0xffffffff
	.align		4
        /*0008*/ 	.word	0x00000000
	.align		4
        /*000c*/ 	.word	0xfffffffe
	.align		4
        /*0010*/ 	.word	0x00000000
	.align		4
        /*0014*/ 	.word	0xfffffffd
	.align		4
        /*0018*/ 	.word	0x00000000
	.align		4
        /*001c*/ 	.word	0xfffffffc


//--------------------- .text._Z22check_collision_kernelPKhS0_iiPi --------------------------
	.section	.text._Z22check_collision_kernelPKhS0_iiPi,"ax",@progbits
	.align	128
        .global         _Z22check_collision_kernelPKhS0_iiPi
        .type           _Z22check_collision_kernelPKhS0_iiPi,@function
        .size           _Z22check_collision_kernelPKhS0_iiPi,(.L_x_1 - _Z22check_collision_kernelPKhS0_iiPi)
        .other          _Z22check_collision_kernelPKhS0_iiPi,@"STO_CUDA_ENTRY STV_DEFAULT"
_Z22check_collision_kernelPKhS0_iiPi:
.text._Z22check_collision_kernelPKhS0_iiPi:
[----:B------:R-:W-:Y:S08]  /*0000*/  LDC R1, c[0x0][0x37c] ;  /* 0x0000df00ff017b82 */ /* 0x000ff00000000800 */
[----:B------:R-:W0:Y:S01]  /*0010*/  LDC R6, c[0x0][0x390] ;  /* 0x0000e400ff067b82 */ /* 0x000e220000000800 */
[----:B------:R-:W1:Y:S07]  /*0020*/  S2R R0, SR_TID.X ;  /* 0x0000000000007919 */ /* 0x000e6e0000002100 */
[----:B------:R-:W1:Y:S08]  /*0030*/  S2UR UR4, SR_CTAID.X ;  /* 0x00000000000479c3 */ /* 0x000e700000002500 */
[----:B------:R-:W1:Y:S01]  /*0040*/  LDC R5, c[0x0][0x360] ;  /* 0x0000d800ff057b82 */ /* 0x000e620000000800 */
[----:B0-----:R-:W-:-:S04]  /*0050*/  IABS R7, R6 ;  /* 0x0000000600077213 */ /* 0x001fc80000000000 */
[----:B------:R-:W0:Y:S01]  /*0060*/  I2F.RP R4, R7 ;  /* 0x0000000700047306 */ /* 0x000e220000209400 */
[----:B-1----:R-:W-:Y:S01]  /*0070*/  IMAD R0, R5, UR4, R0 ;  /* 0x0000000405007c24 */ /* 0x002fe2000f8e0200 */
[----:B------:R-:W1:Y:S06]  /*0080*/  LDCU UR4, c[0x0][0x394] ;  /* 0x00007280ff0477ac */ /* 0x000e6c0008000800 */
[----:B0-----:R-:W0:Y:S02]  /*0090*/  MUFU.RCP R4, R4 ;  /* 0x0000000400047308 */ /* 0x001e240000001000 */
[----:B0-----:R-:W-:Y:S01]  /*00a0*/  VIADD R2, R4, 0xffffffe ;  /* 0x0ffffffe04027836 */ /* 0x001fe20000000000 */
[----:B------:R-:W-:-:S05]  /*00b0*/  IABS R4, R0 ;  /* 0x0000000000047213 */ /* 0x000fca0000000000 */
[----:B------:R0:W2:Y:S02]  /*00c0*/  F2I.FTZ.U32.TRUNC.NTZ R3, R2 ;  /* 0x0000000200037305 */ /* 0x0000a4000021f000 */
[----:B0-----:R-:W-:Y:S02]  /*00d0*/  IMAD.MOV.U32 R2, RZ, RZ, RZ ;  /* 0x000000ffff027224 */ /* 0x001fe400078e00ff */
[----:B--2---:R-:W-:-:S04]  /*00e0*/  IMAD.MOV R8, RZ, RZ, -R3 ;  /* 0x000000ffff087224 */ /* 0x004fc800078e0a03 */
[----:B------:R-:W-:-:S04]  /*00f0*/  IMAD R5, R8, R7, RZ ;  /* 0x0000000708057224 */ /* 0x000fc800078e02ff */
[----:B------:R-:W-:-:S06]  /*0100*/  IMAD.HI.U32 R3, R3, R5, R2 ;  /* 0x0000000503037227 */ /* 0x000fcc00078e0002 */
[----:B------:R-:W-:-:S04]  /*0110*/  IMAD.HI.U32 R3, R3, R4, RZ ;  /* 0x0000000403037227 */ /* 0x000fc800078e00ff */
[----:B------:R-:W-:-:S04]  /*0120*/  IMAD.MOV R5, RZ, RZ, -R3 ;  /* 0x000000ffff057224 */ /* 0x000fc800078e0a03 */
[----:B------:R-:W-:Y:S01]  /*0130*/  IMAD R2, R7, R5, R4 ;  /* 0x0000000507027224 */ /* 0x000fe200078e0204 */
[----:B------:R-:W-:-:S04]  /*0140*/  LOP3.LUT R4, R0, R6, RZ, 0x3c, !PT ;  /* 0x0000000600047212 */ /* 0x000fc800078e3cff */
[----:B------:R-:W-:Y:S02]  /*0150*/  ISETP.GT.U32.AND P2, PT, R7, R2, PT ;  /* 0x000000020700720c */ /* 0x000fe40003f44070 */
[----:B------:R-:W-:Y:S02]  /*0160*/  ISETP.GE.AND P0, PT, R4, RZ, PT ;  /* 0x000000ff0400720c */ /* 0x000fe40003f06270 */
[----:B------:R-:W-:-:S09]  /*0170*/  LOP3.LUT R4, RZ, R6, RZ, 0x33, !PT ;  /* 0x00000006ff047212 */ /* 0x000fd200078e33ff */
[----:B------:R-:W-:Y:S02]  /*0180*/  @!P2 IMAD.IADD R2, R2, 0x1, -R7 ;  /* 0x000000010202a824 */ /* 0x000fe400078e0a07 */
[----:B------:R-:W-:-:S03]  /*0190*/  @!P2 VIADD R3, R3, 0x1 ;  /* 0x000000010303a836 */ /* 0x000fc60000000000 */
[----:B------:R-:W-:-:S13]  /*01a0*/  ISETP.GE.U32.AND P1, PT, R2, R7, PT ;  /* 0x000000070200720c */ /* 0x000fda0003f26070 */
[----:B------:R-:W-:Y:S01]  /*01b0*/  @P1 VIADD R3, R3, 0x1 ;  /* 0x0000000103031836 */ /* 0x000fe20000000000 */
[----:B------:R-:W-:-:S03]  /*01c0*/  ISETP.NE.AND P1, PT, R6, RZ, PT ;  /* 0x000000ff0600720c */ /* 0x000fc60003f25270 */
[----:B------:R-:W-:-:S05]  /*01d0*/  @!P0 IMAD.MOV R3, RZ, RZ, -R3 ;  /* 0x000000ffff038224 */ /* 0x000fca00078e0a03 */
[----:B------:R-:W-:-:S04]  /*01e0*/  SEL R9, R4, R3, !P1 ;  /* 0x0000000304097207 */ /* 0x000fc80004800000 */
[----:B-1----:R-:W-:-:S04]  /*01f0*/  ISETP.GE.AND P0, PT, R9, UR4, PT ;  /* 0x0000000409007c0c */ /* 0x002fc8000bf06270 */
[----:B------:R-:W-:-:S13]  /*0200*/  ISETP.LT.OR P0, PT, R6, RZ, P0 ;  /* 0x000000ff0600720c */ /* 0x000fda0000701670 */
[----:B------:R-:W-:Y:S05]  /*0210*/  @P0 EXIT ;  /* 0x000000000000094d */ /* 0x000fea0003800000 */
[----:B------:R-:W-:Y:S01]  /*0220*/  ISETP.GE.AND P2, PT, R0, RZ, PT ;  /* 0x000000ff0000720c */ /* 0x000fe20003f46270 */
[----:B------:R-:W-:Y:S01]  /*0230*/  IMAD.IADD R3, R2, 0x1, -R7 ;  /* 0x0000000102037824 */ /* 0x000fe200078e0a07 */
[-C--:B------:R-:W-:Y:S01]  /*0240*/  ISETP.GT.U32.AND P0, PT, R7, R2.reuse, PT ;  /* 0x000000020700720c */ /* 0x080fe20003f04070 */
[----:B------:R-:W0:Y:S03]  /*0250*/  LDCU.128 UR8, c[0x0][0x380] ;  /* 0x00007000ff0877ac */ /* 0x000e260008000c00 */
[----:B------:R-:W-:Y:S01]  /*0260*/  SEL R3, R3, R2, !P0 ;  /* 0x0000000203037207 */ /* 0x000fe20004000000 */
[----:B------:R-:W1:Y:S06]  /*0270*/  LDCU.64 UR4, c[0x0][0x358] ;  /* 0x00006b00ff0477ac */ /* 0x000e6c0008000a00 */
[----:B------:R-:W-:-:S05]  /*0280*/  @!P2 IMAD.MOV R3, RZ, RZ, -R3 ;  /* 0x000000ffff03a224 */ /* 0x000fca00078e0a03 */
[----:B------:R-:W-:-:S05]  /*0290*/  SEL R3, R4, R3, !P1 ;  /* 0x0000000304037207 */ /* 0x000fca0004800000 */
[----:B------:R-:W-:-:S05]  /*02a0*/  IMAD R3, R9, R6, R3 ;  /* 0x0000000609037224 */ /* 0x000fca00078e0203 */
[----:B------:R-:W-:Y:S02]  /*02b0*/  SHF.R.S32.HI R0, RZ, 0x1f, R3 ;  /* 0x0000001fff007819 */ /* 0x000fe40000011403 */
[C---:B0-----:R-:W-:Y:S02]  /*02c0*/  IADD3 R4, P1, PT, R3.reuse, UR10, RZ ;  /* 0x0000000a03047c10 */ /* 0x041fe4000ff3e0ff */
[----:B------:R-:W-:Y:S02]  /*02d0*/  IADD3 R2, P0, PT, R3, UR8, RZ ;  /* 0x0000000803027c10 */ /* 0x000fe4000ff1e0ff */
[C---:B------:R-:W-:Y:S02]  /*02e0*/  IADD3.X R5, PT, PT, R0.reuse, UR11, RZ, P1, !PT ;  /* 0x0000000b00057c10 */ /* 0x040fe40008ffe4ff */
[----:B------:R-:W-:-:S04]  /*02f0*/  IADD3.X R3, PT, PT, R0, UR9, RZ, P0, !PT ;  /* 0x0000000900037c10 */ /* 0x000fc800087fe4ff */
[----:B-1----:R-:W2:Y:S04]  /*0300*/  LDG.E.U8 R5, desc[UR4][R4.64] ;  /* 0x0000000404057981 */ /* 0x002ea8000c1e1100 */
[----:B------:R-:W2:Y:S02]  /*0310*/  LDG.E.U8 R2, desc[UR4][R2.64] ;  /* 0x0000000402027981 */ /* 0x000ea4000c1e1100 */
[----:B--2---:R-:W-:-:S13]  /*0320*/  ISETP.NE.AND P0, PT, R2, R5, PT ;  /* 0x000000050200720c */ /* 0x004fda0003f05270 */
[----:B------:R-:W-:Y:S05]  /*0330*/  @!P0 EXIT ;  /* 0x000000000000894d */ /* 0x000fea0003800000 */
[----:B------:R-:W0:Y:S02]  /*0340*/  LDC.64 R2, c[0x0][0x398] ;  /* 0x0000e600ff027b82 */ /* 0x000e240000000a00 */
[----:B0-----:R-:W-:-:S05]  /*0350*/  IMAD.WIDE R2, R9, 0x4, R2 ;  /* 0x0000000409027825 */ /* 0x001fca00078e0202 */
[----:B------:R-:W-:Y:S01]  /*0360*/  STG.E desc[UR4][R2.64], RZ ;  /* 0x000000ff02007986 */ /* 0x000fe2000c101904 */
[----:B------:R-:W-:Y:S05]  /*0370*/  EXIT ;  /* 0x000000000000794d */ /* 0x000fea0003800000 */
.L_x_0:
[----:B------:R-:W-:-:S00]  /*0380*/  BRA `(.L_x_0) ;  /* 0xfffffffc00fc7947 */ /* 0x000fc0000383ffff */
[----:B------:R-:W-:-:S00]  /*0390*/  NOP ;  /* 0x0000000000007918 */ /* 0x000fc00000000000 */
        /* <DEDUP_REMOVED lines=14> */
.L_x_1:


//--------------------- .nv.shared.reserved.0     --------------------------
	.section	.nv.shared.reserved.0,"aw",@nobits
	.weak		__nv_reservedSMEM_offset_0_alias
	.size		__nv_reservedSMEM_offset_0_alias, 0, 64
	.other		__nv_reservedSMEM_offset_0_alias,@"STO_CUDA_RESERVED_SHARED STV_DEFAULT"
__nv_reservedSMEM_offset_0_alias:
	.zero		0
	.zero		64


//--------------------- .nv.constant0._Z22check_collision_kernelPKhS0_iiPi --------------------------
	.section	.nv.constant0._Z22check_collision_kernelPKhS0_iiPi,"a",@progbits
	.sectionflags	@""
	.align	4
.nv.constant0._Z22check_collision_kernelPKhS0_iiPi:
	.zero		928


//--------------------- SYMBOLS --------------------------

	.type		.nv.reservedSmem.offset0,@object
	.size		.nv.reservedSmem.offset0,0x4
